	.version 3.1
	.target sm_20

        .global .f64 mem0;
        .global .f64 mem1;

	.entry main 
	{
           .reg .f64 a, b;
           

           ld.global.f64  a, [mem0];
           ld.global.f64  b, [mem1];
           add.f64.rn     a, a, b;
           add.f64.rz     a, a, b;
           add.f64.rm     a, a, b;
           add.f64.rp     a, a, b;
           st.global.f64  [mem0], a;
           exit;
        }



// ===== COMPILED SASS (sm_100) =====

	.target	sm_100

	.elftype	@"ET_EXEC"


//--------------------- .note.nv.tkinfo           --------------------------
	.section	.note.nv.tkinfo,"",@"SHT_NOTE"
	.sectionflags	@"SHF_NOTE_NV_TKINFO"
	.tkinfo
        /*0018*/ 	.word	0x00000002
        /*0030*/ 	.string	""
        /*0030*/ 	.string	"ptxas"
        /*0030*/ 	.string	"Cuda compilation tools, release 13.0, V13.0.88"
        /*0030*/ 	.string	"Build cuda_13.0.r13.0/compiler.36424714_0"
        /*0030*/ 	.string	"-arch sm_100 "



//--------------------- .note.nv.cuinfo           --------------------------
	.section	.note.nv.cuinfo,"",@"SHT_NOTE"
	.sectionflags	@"SHF_NOTE_NV_CUINFO"
        /*0018*/ 	.short	0x0002
        /*001a*/ 	.short	0x0014
        /*001c*/ 	.short	0x0082
	.zero		2


//--------------------- .nv.info                  --------------------------
	.section	.nv.info,"",@"SHT_CUDA_INFO"
	.align	4


	//----- nvinfo : EIATTR_REGCOUNT
	.align		4
        /*0000*/ 	.byte	0x04, 0x2f
        /*0002*/ 	.short	(.L_3 - .L_2)
	.align		4
.L_2:
        /*0004*/ 	.word	index@(main)
        /*0008*/ 	.word	0x0000000a


	//----- nvinfo : EIATTR_FRAME_SIZE
	.align		4
.L_3:
        /*000c*/ 	.byte	0x04, 0x11
        /*000e*/ 	.short	(.L_5 - .L_4)
	.align		4
.L_4:
        /*0010*/ 	.word	index@(main)
        /*0014*/ 	.word	0x00000000


	//----- nvinfo : EIATTR_MIN_STACK_SIZE
	.align		4
.L_5:
        /*0018*/ 	.byte	0x04, 0x12
        /*001a*/ 	.short	(.L_7 - .L_6)
	.align		4
.L_6:
        /*001c*/ 	.word	index@(main)
        /*0020*/ 	.word	0x00000000
.L_7:


//--------------------- .nv.compat                --------------------------
	.section	.nv.compat,"",@"SHT_CUDA_COMPAT_INFO"
	.align	4
        /*0000*/ 	.byte	0x02, 0x09, 0x00, 0x00, 0x02, 0x02, 0x01, 0x00, 0x02, 0x05, 0x05, 0x00, 0x03, 0x07, 0x01, 0x01
        /*0010*/ 	.byte	0x02, 0x03, 0x00, 0x00, 0x02, 0x06, 0x01, 0x00, 0x04, 0x0b, 0x08, 0x00, 0x01, 0x00, 0x00, 0x00
        /*0020*/ 	.byte	0x00, 0x00, 0x00, 0x00


//--------------------- .nv.info.main             --------------------------
	.section	.nv.info.main,"",@"SHT_CUDA_INFO"
	.sectionflags	@""
	.align	4


	//----- nvinfo : EIATTR_CUDA_API_VERSION
	.align		4
        /*0000*/ 	.byte	0x04, 0x37
        /*0002*/ 	.short	(.L_9 - .L_8)
.L_8:
        /*0004*/ 	.word	0x00000082


	//----- nvinfo : EIATTR_SPARSE_MMA_MASK
	.align		4
.L_9:
        /*0008*/ 	.byte	0x03, 0x50
        /*000a*/ 	.short	0x0000


	//----- nvinfo : EIATTR_MAXREG_COUNT
	.align		4
        /*000c*/ 	.byte	0x03, 0x1b
        /*000e*/ 	.short	0x00ff


	//----- nvinfo : EIATTR_MERCURY_ISA_VERSION
	.align		4
        /*0010*/ 	.byte	0x03, 0x5f
        /*0012*/ 	.short	0x0101


	//----- nvinfo : EIATTR_VRC_CTA_INIT_COUNT
	.align		4
        /*0014*/ 	.byte	0x02, 0x4a
	.zero		1
	.zero		1


	//----- nvinfo : EIATTR_EXIT_INSTR_OFFSETS
	.align		4
        /*0018*/ 	.byte	0x04, 0x1c
        /*001a*/ 	.short	(.L_11 - .L_10)


	//   ....[0]....
.L_10:
        /*001c*/ 	.word	0x000000b0


	//----- nvinfo : EIATTR_SW_WAR
	.align		4
.L_11:
        /*0020*/ 	.byte	0x04, 0x36
        /*0022*/ 	.short	(.L_13 - .L_12)
.L_12:
        /*0024*/ 	.word	0x00000008
.L_13:


//--------------------- .nv.callgraph             --------------------------
	.section	.nv.callgraph,"",@"SHT_CUDA_CALLGRAPH"
	.align	4
	.sectionentsize	8
	.align		4
        /*0000*/ 	.word	0x00000000
	.align		4
        /*0004*/ 	.word	0xffffffff
	.align		4
        /*0008*/ 	.word	0x00000000
	.align		4
        /*000c*/ 	.word	0xfffffffe
	.align		4
        /*0010*/ 	.word	0x00000000
	.align		4
        /*0014*/ 	.word	0xfffffffd
	.align		4
        /*0018*/ 	.word	0x00000000
	.align		4
        /*001c*/ 	.word	0xfffffffc


//--------------------- .nv.constant4             --------------------------
	.section	.nv.constant4,"a",@progbits
	.align	8
	.align		8
.nv.constant4:
        /*0000*/ 	.dword	mem0
	.align		8
        /*0008*/ 	.dword	mem1


//--------------------- .text.main                --------------------------
	.section	.text.main,"ax",@progbits
	.align	128
.text.main:
        .type           main,@function
        .size           main,(.L_x_1 - main)
        .other          main,@"STO_CUDA_ENTRY STV_DEFAULT"
main:
[----:B------:R-:W-:Y:S08]  /*0000*/  LDC R1, c[0x0][0x37c] ;  /* 0x0000df00ff017b82 */ /* 0x000ff00000000800 */
[----:B------:R-:W0:Y:S01]  /*0010*/  LDC.64 R6, c[0x4][0x8] ;  /* 0x01000200ff067b82 */ /* 0x000e220000000a00 */
[----:B------:R-:W0:Y:S07]  /*0020*/  LDCU.64 UR4, c[0x0][0x358] ;  /* 0x00006b00ff0477ac */ /* 0x000e2e0008000a00 */
[----:B------:R-:W1:Y:S01]  /*0030*/  LDC.64 R2, c[0x4][RZ] ;  /* 0x01000000ff027b82 */ /* 0x000e620000000a00 */
[----:B0-----:R-:W2:Y:S04]  /*0040*/  LDG.E.64 R6, desc[UR4][R6.64] ;  /* 0x0000000406067981 */ /* 0x001ea8000c1e1b00 */
[----:B-1----:R-:W2:Y:S02]  /*0050*/  LDG.E.64 R4, desc[UR4][R2.64] ;  /* 0x0000000402047981 */ /* 0x002ea4000c1e1b00 */
[----:B--2---:R-:W-:-:S08]  /*0060*/  DADD R4, R4, R6 ;  /* 0x0000000004047229 */ /* 0x004fd00000000006 */
[----:B------:R-:W-:-:S08]  /*0070*/  DADD.RZ R4, R6, R4 ;  /* 0x0000000006047229 */ /* 0x000fd0000000c004 */
[----:B------:R-:W-:-:S08]  /*0080*/  DADD.RM R4, R6, R4 ;  /* 0x0000000006047229 */ /* 0x000fd00000004004 */
[----:B------:R-:W-:-:S07]  /*0090*/  DADD.RP R4, R6, R4 ;  /* 0x0000000006047229 */ /* 0x000fce0000008004 */
[----:B------:R-:W-:Y:S01]  /*00a0*/  STG.E.64 desc[UR4][R2.64], R4 ;  /* 0x0000000402007986 */ /* 0x000fe2000c101b04 */
[----:B------:R-:W-:Y:S05]  /*00b0*/  EXIT ;  /* 0x000000000000794d */ /* 0x000fea0003800000 */
.L_x_0:
[----:B------:R-:W-:-:S00]  /*00c0*/  BRA `(.L_x_0) ;  /* 0xfffffffc00fc7947 */ /* 0x000fc0000383ffff */
[----:B------:R-:W-:-:S00]  /*00d0*/  NOP ;  /* 0x0000000000007918 */ /* 0x000fc00000000000 */
        /* <DEDUP_REMOVED lines=10> */
.L_x_1:


//--------------------- .nv.shared.reserved.0     --------------------------
	.section	.nv.shared.reserved.0,"aw",@nobits
	.weak		__nv_reservedSMEM_offset_0_alias
	.size		__nv_reservedSMEM_offset_0_alias, 0, 64
	.other		__nv_reservedSMEM_offset_0_alias,@"STO_CUDA_RESERVED_SHARED STV_DEFAULT"
__nv_reservedSMEM_offset_0_alias:
	.zero		0
	.zero		64


//--------------------- .nv.global                --------------------------
	.section	.nv.global,"aw",@nobits
	.align	8
.nv.global:
	.type		mem0,@object
	.size		mem0,(mem1 - mem0)
mem0:
	.zero		8
	.type		mem1,@object
	.size		mem1,(.L_1 - mem1)
mem1:
	.zero		8
.L_1:


//--------------------- .nv.constant0.main        --------------------------
	.section	.nv.constant0.main,"a",@progbits
	.sectionflags	@""
	.align	4
.nv.constant0.main:
	.zero		896


//--------------------- SYMBOLS --------------------------

	.type		.nv.reservedSmem.offset0,@object
	.size		.nv.reservedSmem.offset0,0x4
